	.headerflags	@"EF_CUDA_TEXMODE_UNIFIED EF_CUDA_64BIT_ADDRESS EF_CUDA_ACCELERATORS EF_CUDA_SM90 EF_CUDA_VIRTUAL_SM(EF_CUDA_SM90)"
	.elftype	@"ET_EXEC"


//--------------------- .nv.info                  --------------------------
	.section	.nv.info,"",@"SHT_CUDA_INFO"
	.align	4


	//----- nvinfo : EIATTR_REGCOUNT
	.align		4
        /*0000*/ 	.byte	0x04, 0x2f
        /*0002*/ 	.short	(.L_1 - .L_0)
	.align		4
.L_0:
        /*0004*/ 	.word	index@(triton_poi_fused_convolution_leaky_relu_1)
        /*0008*/ 	.word	0x0000000c


	//----- nvinfo : EIATTR_MIN_STACK_SIZE
	.align		4
.L_1:
        /*000c*/ 	.byte	0x04, 0x12
        /*000e*/ 	.short	(.L_3 - .L_2)
	.align		4
.L_2:
        /*0010*/ 	.word	index@(triton_poi_fused_convolution_leaky_relu_1)
        /*0014*/ 	.word	0x00000000


	//----- nvinfo : EIATTR_FRAME_SIZE
	.align		4
.L_3:
        /*0018*/ 	.byte	0x04, 0x11
        /*001a*/ 	.short	(.L_5 - .L_4)
	.align		4
.L_4:
        /*001c*/ 	.word	index@(triton_poi_fused_convolution_leaky_relu_1)
        /*0020*/ 	.word	0x00000000


	//----- nvinfo : EIATTR_MIN_STACK_SIZE
	.align		4
.L_5:
        /*0024*/ 	.byte	0x04, 0x12
        /*0026*/ 	.short	(.L_7 - .L_6)
	.align		4
.L_6:
        /*0028*/ 	.word	index@(triton_poi_fused_convolution_leaky_relu_1)
        /*002c*/ 	.word	0x00000000
.L_7:


//--------------------- .nv.info.triton_poi_fused_convolution_leaky_relu_1 --------------------------
	.section	.nv.info.triton_poi_fused_convolution_leaky_relu_1,"",@"SHT_CUDA_INFO"
	.sectionflags	@""
	.align	4


	//----- nvinfo : EIATTR_CUDA_API_VERSION
	.align		4
        /*0000*/ 	.byte	0x04, 0x37
        /*0002*/ 	.short	(.L_9 - .L_8)
.L_8:
        /*0004*/ 	.word	0x0000007c


	//----- nvinfo : EIATTR_KPARAM_INFO
	.align		4
.L_9:
        /*0008*/ 	.byte	0x04, 0x17
        /*000a*/ 	.short	(.L_11 - .L_10)
.L_10:
        /*000c*/ 	.word	0x00000000
        /*0010*/ 	.short	0x0002
        /*0012*/ 	.short	0x0010
        /*0014*/ 	.byte	0x00, 0xf0, 0x11, 0x00


	//----- nvinfo : EIATTR_KPARAM_INFO
	.align		4
.L_11:
        /*0018*/ 	.byte	0x04, 0x17
        /*001a*/ 	.short	(.L_13 - .L_12)
.L_12:
        /*001c*/ 	.word	0x00000000
        /*0020*/ 	.short	0x0001
        /*0022*/ 	.short	0x0008
        /*0024*/ 	.byte	0x00, 0xf4, 0x21, 0x00


	//----- nvinfo : EIATTR_KPARAM_INFO
	.align		4
.L_13:
        /*0028*/ 	.byte	0x04, 0x17
        /*002a*/ 	.short	(.L_15 - .L_14)
.L_14:
        /*002c*/ 	.word	0x00000000
        /*0030*/ 	.short	0x0000
        /*0032*/ 	.short	0x0000
        /*0034*/ 	.byte	0x00, 0xf4, 0x21, 0x00


	//----- nvinfo : EIATTR_SPARSE_MMA_MASK
	.align		4
.L_15:
        /*0038*/ 	.byte	0x03, 0x50
        /*003a*/ 	.short	0x0000


	//----- nvinfo : EIATTR_MAXREG_COUNT
	.align		4
        /*003c*/ 	.byte	0x03, 0x1b
        /*003e*/ 	.short	0x00ff


	//----- nvinfo : EIATTR_EXIT_INSTR_OFFSETS
	.align		4
        /*0040*/ 	.byte	0x04, 0x1c
        /*0042*/ 	.short	(.L_17 - .L_16)


	//   ....[0]....
.L_16:
        /*0044*/ 	.word	0x000001a0


	//   ....[1]....
        /*0048*/ 	.word	0x000001c0


	//----- nvinfo : EIATTR_REQNTID
	.align		4
.L_17:
        /*004c*/ 	.byte	0x04, 0x10
        /*004e*/ 	.short	(.L_19 - .L_18)
.L_18:
        /*0050*/ 	.word	0x00000080
        /*0054*/ 	.word	0x00000001
        /*0058*/ 	.word	0x00000001


	//----- nvinfo : EIATTR_CBANK_PARAM_SIZE
	.align		4
.L_19:
        /*005c*/ 	.byte	0x03, 0x19
        /*005e*/ 	.short	0x0014


	//----- nvinfo : EIATTR_PARAM_CBANK
	.align		4
        /*0060*/ 	.byte	0x04, 0x0a
        /*0062*/ 	.short	(.L_21 - .L_20)
	.align		4
.L_20:
        /*0064*/ 	.word	index@(.nv.constant0.triton_poi_fused_convolution_leaky_relu_1)
        /*0068*/ 	.short	0x0210
        /*006a*/ 	.short	0x0014


	//----- nvinfo : EIATTR_SW_WAR
	.align		4
.L_21:
        /*006c*/ 	.byte	0x04, 0x36
        /*006e*/ 	.short	(.L_23 - .L_22)
.L_22:
        /*0070*/ 	.word	0x00000008
.L_23:


//--------------------- .nv.callgraph             --------------------------
	.section	.nv.callgraph,"",@"SHT_CUDA_CALLGRAPH"
	.align	4
	.sectionentsize	8
	.align		4
        /*0000*/ 	.word	0x00000000
	.align		4
        /*0004*/ 	.word	0xffffffff
	.align		4
        /*0008*/ 	.word	0x00000000
	.align		4
        /*000c*/ 	.word	0xfffffffe
	.align		4
        /*0010*/ 	.word	0x00000000
	.align		4
        /*0014*/ 	.word	0xfffffffd
	.align		4
        /*0018*/ 	.word	0x00000000
	.align		4
        /*001c*/ 	.word	0xfffffffc


//--------------------- .text.triton_poi_fused_convolution_leaky_relu_1 --------------------------
	.section	.text.triton_poi_fused_convolution_leaky_relu_1,"ax",@progbits
	.align	128
        .global         triton_poi_fused_convolution_leaky_relu_1
        .type           triton_poi_fused_convolution_leaky_relu_1,@function
        .size           triton_poi_fused_convolution_leaky_relu_1,(.L_x_1 - triton_poi_fused_convolution_leaky_relu_1)
        .other          triton_poi_fused_convolution_leaky_relu_1,@"STO_CUDA_ENTRY STV_DEFAULT"
triton_poi_fused_convolution_leaky_relu_1:
.text.triton_poi_fused_convolution_leaky_relu_1:
[----:B------:R-:W0:Y:S02]  /*0000*/  LDC R1, c[0x0][0x28] ;  /* 0x00000a00ff017b82 */ /* 0x000e240000000800 */
[----:B------:R-:W1:Y:S01]  /*0010*/  S2R R0, SR_TID.X ;  /* 0x0000000000007919 */ /* 0x000e620000002100 */
[----:B------:R-:W2:Y:S01]  /*0020*/  LDC.64 R4, c[0x0][0x218] ;  /* 0x00008600ff047b82 */ /* 0x000ea20000000a00 */
[----:B------:R-:W-:Y:S01]  /*0030*/  ULDC.64 UR4, c[0x0][0x208] ;  /* 0x0000820000047ab9 */ /* 0x000fe20000000a00 */
[----:B------:R-:W3:Y:S01]  /*0040*/  S2R R7, SR_CTAID.X ;  /* 0x0000000000077919 */ /* 0x000ee20000002500 */
[----:B-1----:R-:W-:Y:S02]  /*0050*/  LOP3.LUT R0, R0, 0x7f, RZ, 0xc0, !PT ;  /* 0x0000007f00007812 */ /* 0x002fe400078ec0ff */
[----:B---3--:R-:W-:-:S03]  /*0060*/  SHF.R.S32.HI R2, RZ, 0x18, R7 ;  /* 0x00000018ff027819 */ /* 0x008fc60000011407 */
[----:B------:R-:W-:Y:S01]  /*0070*/  IMAD R7, R7, 0x80, R0 ;  /* 0x0000008007077824 */ /* 0x000fe200078e0200 */
[----:B------:R-:W-:Y:S02]  /*0080*/  SGXT R0, R2, 0x1 ;  /* 0x000000010200781a */ /* 0x000fe40000000200 */
[----:B------:R-:W1:Y:S02]  /*0090*/  LDC.64 R2, c[0x0][0x210] ;  /* 0x00008400ff027b82 */ /* 0x000e640000000a00 */
[----:B------:R-:W-:Y:S02]  /*00a0*/  ISETP.GE.AND P1, PT, R7, 0x100, PT ;  /* 0x000001000700780c */ /* 0x000fe40003f26270 */
[----:B------:R-:W-:-:S04]  /*00b0*/  LEA.HI R0, R0, R7, RZ, 0x2 ;  /* 0x0000000700007211 */ /* 0x000fc800078f10ff */
[--C-:B------:R-:W-:Y:S02]  /*00c0*/  SHF.R.S32.HI R6, RZ, 0x2, R0.reuse ;  /* 0x00000002ff067819 */ /* 0x100fe40000011400 */
[----:B------:R-:W-:Y:S01]  /*00d0*/  SHF.R.S32.HI R9, RZ, 0x1f, R0 ;  /* 0x0000001fff097819 */ /* 0x000fe20000011400 */
[----:B------:R-:W-:-:S03]  /*00e0*/  IMAD.MOV.U32 R0, RZ, RZ, RZ ;  /* 0x000000ffff007224 */ /* 0x000fc600078e00ff */
[----:B------:R-:W-:-:S04]  /*00f0*/  LEA.HI R9, R9, R6, RZ, 0x4 ;  /* 0x0000000609097211 */ /* 0x000fc800078f20ff */
[----:B------:R-:W-:-:S05]  /*0100*/  LOP3.LUT R9, R9, 0xfffffff0, RZ, 0xc0, !PT ;  /* 0xfffffff009097812 */ /* 0x000fca00078ec0ff */
[----:B------:R-:W-:Y:S02]  /*0110*/  IMAD.IADD R9, R6, 0x1, -R9 ;  /* 0x0000000106097824 */ /* 0x000fe400078e0a09 */
[----:B-1----:R-:W-:-:S04]  /*0120*/  IMAD.WIDE R2, R7, 0x4, R2 ;  /* 0x0000000407027825 */ /* 0x002fc800078e0202 */
[----:B------:R-:W-:Y:S01]  /*0130*/  IMAD.MOV.U32 R7, RZ, RZ, RZ ;  /* 0x000000ffff077224 */ /* 0x000fe200078e00ff */
[----:B------:R-:W3:Y:S01]  /*0140*/  @!P1 LDG.E R0, desc[UR4][R2.64] ;  /* 0x0000000402009981 */ /* 0x000ee2000c1e1900 */
[----:B--2---:R-:W-:-:S05]  /*0150*/  IMAD.WIDE R4, R9, 0x4, R4 ;  /* 0x0000000409047825 */ /* 0x004fca00078e0204 */
[----:B------:R-:W3:Y:S02]  /*0160*/  @!P1 LDG.E.EL R7, desc[UR4][R4.64] ;  /* 0x0000000404079981 */ /* 0x000ee4000c2e1900 */
[----:B---3--:R-:W-:Y:S01]  /*0170*/  FSETP.GT.AND P0, PT, R0, -R7, PT ;  /* 0x800000070000720b */ /* 0x008fe20003f04000 */
[----:B------:R-:W-:-:S12]  /*0180*/  FADD R7, R7, R0 ;  /* 0x0000000007077221 */ /* 0x000fd80000000000 */
[----:B------:R-:W-:Y:S01]  /*0190*/  @!P0 FMUL R7, R7, 0.0099999997764825820923 ;  /* 0x3c23d70a07078820 */ /* 0x000fe20000400000 */
[----:B------:R-:W-:Y:S06]  /*01a0*/  @P1 EXIT ;  /* 0x000000000000194d */ /* 0x000fec0003800000 */
[----:B------:R-:W-:Y:S01]  /*01b0*/  STG.E desc[UR4][R2.64], R7 ;  /* 0x0000000702007986 */ /* 0x000fe2000c101904 */
[----:B------:R-:W-:Y:S05]  /*01c0*/  EXIT ;  /* 0x000000000000794d */ /* 0x000fea0003800000 */
.L_x_0:
[----:B------:R-:W-:-:S00]  /*01d0*/  BRA `(.L_x_0) ;  /* 0xfffffffc00fc7947 */ /* 0x000fc0000383ffff */
[----:B------:R-:W-:-:S00]  /*01e0*/  NOP ;  /* 0x0000000000007918 */ /* 0x000fc00000000000 */
        /* <DEDUP_REMOVED lines=9> */
.L_x_1:


//--------------------- .nv.constant0.triton_poi_fused_convolution_leaky_relu_1 --------------------------
	.section	.nv.constant0.triton_poi_fused_convolution_leaky_relu_1,"a",@progbits
	.sectionflags	@""
	.align	4
.nv.constant0.triton_poi_fused_convolution_leaky_relu_1:
	.zero		548
